//
// Generated by NVIDIA NVVM Compiler
//
// Compiler Build ID: CL-36424714
// Cuda compilation tools, release 13.0, V13.0.88
// Based on NVVM 20.0.0
//

.version 9.0
.target sm_100
.address_size 64

	// .globl	_Z12matAddKernelPfS_S_i

.visible .entry _Z12matAddKernelPfS_S_i(
	.param .u64 .ptr .align 1 _Z12matAddKernelPfS_S_i_param_0,
	.param .u64 .ptr .align 1 _Z12matAddKernelPfS_S_i_param_1,
	.param .u64 .ptr .align 1 _Z12matAddKernelPfS_S_i_param_2,
	.param .u32 _Z12matAddKernelPfS_S_i_param_3
)
{
	.reg .pred 	%p<12>;
	.reg .b32 	%r<37>;
	.reg .b32 	%f<88>;
	.reg .b64 	%rd<26>;

	ld.param.u64 	%rd7, [_Z12matAddKernelPfS_S_i_param_0];
	ld.param.u64 	%rd8, [_Z12matAddKernelPfS_S_i_param_1];
	ld.param.u64 	%rd9, [_Z12matAddKernelPfS_S_i_param_2];
	ld.param.u32 	%r23, [_Z12matAddKernelPfS_S_i_param_3];
	cvta.to.global.u64 	%rd1, %rd9;
	cvta.to.global.u64 	%rd2, %rd8;
	cvta.to.global.u64 	%rd3, %rd7;
	mov.u32 	%r24, %tid.x;
	mov.u32 	%r25, %ntid.x;
	mov.u32 	%r26, %ctaid.x;
	mad.lo.s32 	%r1, %r25, %r26, %r24;
	setp.ge.s32 	%p1, %r1, %r23;
	setp.lt.s32 	%p2, %r23, 1;
	or.pred  	%p3, %p1, %p2;
	@%p3 bra 	$L__BB0_13;
	mul.lo.s32 	%r2, %r23, %r1;
	and.b32  	%r3, %r23, 15;
	setp.lt.u32 	%p4, %r23, 16;
	mov.b32 	%r33, 0;
	@%p4 bra 	$L__BB0_4;
	and.b32  	%r33, %r23, 2147483632;
	neg.s32 	%r31, %r33;
	add.s64 	%rd4, %rd3, 32;
	add.s64 	%rd5, %rd2, 32;
	add.s64 	%rd6, %rd1, 32;
	mov.u32 	%r30, %r2;
$L__BB0_3:
	.pragma "nounroll";
	mul.wide.s32 	%rd10, %r30, 4;
	add.s64 	%rd11, %rd4, %rd10;
	add.s64 	%rd12, %rd5, %rd10;
	add.s64 	%rd13, %rd6, %rd10;
	ld.global.f32 	%f1, [%rd11+-32];
	ld.global.f32 	%f2, [%rd12+-32];
	add.f32 	%f3, %f1, %f2;
	st.global.f32 	[%rd13+-32], %f3;
	ld.global.f32 	%f4, [%rd11+-28];
	ld.global.f32 	%f5, [%rd12+-28];
	add.f32 	%f6, %f4, %f5;
	st.global.f32 	[%rd13+-28], %f6;
	ld.global.f32 	%f7, [%rd11+-24];
	ld.global.f32 	%f8, [%rd12+-24];
	add.f32 	%f9, %f7, %f8;
	st.global.f32 	[%rd13+-24], %f9;
	ld.global.f32 	%f10, [%rd11+-20];
	ld.global.f32 	%f11, [%rd12+-20];
	add.f32 	%f12, %f10, %f11;
	st.global.f32 	[%rd13+-20], %f12;
	ld.global.f32 	%f13, [%rd11+-16];
	ld.global.f32 	%f14, [%rd12+-16];
	add.f32 	%f15, %f13, %f14;
	st.global.f32 	[%rd13+-16], %f15;
	ld.global.f32 	%f16, [%rd11+-12];
	ld.global.f32 	%f17, [%rd12+-12];
	add.f32 	%f18, %f16, %f17;
	st.global.f32 	[%rd13+-12], %f18;
	ld.global.f32 	%f19, [%rd11+-8];
	ld.global.f32 	%f20, [%rd12+-8];
	add.f32 	%f21, %f19, %f20;
	st.global.f32 	[%rd13+-8], %f21;
	ld.global.f32 	%f22, [%rd11+-4];
	ld.global.f32 	%f23, [%rd12+-4];
	add.f32 	%f24, %f22, %f23;
	st.global.f32 	[%rd13+-4], %f24;
	ld.global.f32 	%f25, [%rd11];
	ld.global.f32 	%f26, [%rd12];
	add.f32 	%f27, %f25, %f26;
	st.global.f32 	[%rd13], %f27;
	ld.global.f32 	%f28, [%rd11+4];
	ld.global.f32 	%f29, [%rd12+4];
	add.f32 	%f30, %f28, %f29;
	st.global.f32 	[%rd13+4], %f30;
	ld.global.f32 	%f31, [%rd11+8];
	ld.global.f32 	%f32, [%rd12+8];
	add.f32 	%f33, %f31, %f32;
	st.global.f32 	[%rd13+8], %f33;
	ld.global.f32 	%f34, [%rd11+12];
	ld.global.f32 	%f35, [%rd12+12];
	add.f32 	%f36, %f34, %f35;
	st.global.f32 	[%rd13+12], %f36;
	ld.global.f32 	%f37, [%rd11+16];
	ld.global.f32 	%f38, [%rd12+16];
	add.f32 	%f39, %f37, %f38;
	st.global.f32 	[%rd13+16], %f39;
	ld.global.f32 	%f40, [%rd11+20];
	ld.global.f32 	%f41, [%rd12+20];
	add.f32 	%f42, %f40, %f41;
	st.global.f32 	[%rd13+20], %f42;
	ld.global.f32 	%f43, [%rd11+24];
	ld.global.f32 	%f44, [%rd12+24];
	add.f32 	%f45, %f43, %f44;
	st.global.f32 	[%rd13+24], %f45;
	ld.global.f32 	%f46, [%rd11+28];
	ld.global.f32 	%f47, [%rd12+28];
	add.f32 	%f48, %f46, %f47;
	st.global.f32 	[%rd13+28], %f48;
	add.s32 	%r31, %r31, 16;
	add.s32 	%r30, %r30, 16;
	setp.ne.s32 	%p5, %r31, 0;
	@%p5 bra 	$L__BB0_3;
$L__BB0_4:
	setp.eq.s32 	%p6, %r3, 0;
	@%p6 bra 	$L__BB0_13;
	and.b32  	%r11, %r23, 7;
	setp.lt.u32 	%p7, %r3, 8;
	@%p7 bra 	$L__BB0_7;
	add.s32 	%r28, %r33, %r2;
	mul.wide.s32 	%rd14, %r28, 4;
	add.s64 	%rd15, %rd3, %rd14;
	ld.global.f32 	%f49, [%rd15];
	add.s64 	%rd16, %rd2, %rd14;
	ld.global.f32 	%f50, [%rd16];
	add.f32 	%f51, %f49, %f50;
	add.s64 	%rd17, %rd1, %rd14;
	st.global.f32 	[%rd17], %f51;
	ld.global.f32 	%f52, [%rd15+4];
	ld.global.f32 	%f53, [%rd16+4];
	add.f32 	%f54, %f52, %f53;
	st.global.f32 	[%rd17+4], %f54;
	ld.global.f32 	%f55, [%rd15+8];
	ld.global.f32 	%f56, [%rd16+8];
	add.f32 	%f57, %f55, %f56;
	st.global.f32 	[%rd17+8], %f57;
	ld.global.f32 	%f58, [%rd15+12];
	ld.global.f32 	%f59, [%rd16+12];
	add.f32 	%f60, %f58, %f59;
	st.global.f32 	[%rd17+12], %f60;
	ld.global.f32 	%f61, [%rd15+16];
	ld.global.f32 	%f62, [%rd16+16];
	add.f32 	%f63, %f61, %f62;
	st.global.f32 	[%rd17+16], %f63;
	ld.global.f32 	%f64, [%rd15+20];
	ld.global.f32 	%f65, [%rd16+20];
	add.f32 	%f66, %f64, %f65;
	st.global.f32 	[%rd17+20], %f66;
	ld.global.f32 	%f67, [%rd15+24];
	ld.global.f32 	%f68, [%rd16+24];
	add.f32 	%f69, %f67, %f68;
	st.global.f32 	[%rd17+24], %f69;
	ld.global.f32 	%f70, [%rd15+28];
	ld.global.f32 	%f71, [%rd16+28];
	add.f32 	%f72, %f70, %f71;
	st.global.f32 	[%rd17+28], %f72;
	add.s32 	%r33, %r33, 8;
$L__BB0_7:
	setp.eq.s32 	%p8, %r11, 0;
	@%p8 bra 	$L__BB0_13;
	and.b32  	%r14, %r23, 3;
	setp.lt.u32 	%p9, %r11, 4;
	@%p9 bra 	$L__BB0_10;
	add.s32 	%r29, %r33, %r2;
	mul.wide.s32 	%rd18, %r29, 4;
	add.s64 	%rd19, %rd3, %rd18;
	ld.global.f32 	%f73, [%rd19];
	add.s64 	%rd20, %rd2, %rd18;
	ld.global.f32 	%f74, [%rd20];
	add.f32 	%f75, %f73, %f74;
	add.s64 	%rd21, %rd1, %rd18;
	st.global.f32 	[%rd21], %f75;
	ld.global.f32 	%f76, [%rd19+4];
	ld.global.f32 	%f77, [%rd20+4];
	add.f32 	%f78, %f76, %f77;
	st.global.f32 	[%rd21+4], %f78;
	ld.global.f32 	%f79, [%rd19+8];
	ld.global.f32 	%f80, [%rd20+8];
	add.f32 	%f81, %f79, %f80;
	st.global.f32 	[%rd21+8], %f81;
	ld.global.f32 	%f82, [%rd19+12];
	ld.global.f32 	%f83, [%rd20+12];
	add.f32 	%f84, %f82, %f83;
	st.global.f32 	[%rd21+12], %f84;
	add.s32 	%r33, %r33, 4;
$L__BB0_10:
	setp.eq.s32 	%p10, %r14, 0;
	@%p10 bra 	$L__BB0_13;
	add.s32 	%r36, %r33, %r2;
	neg.s32 	%r35, %r14;
$L__BB0_12:
	.pragma "nounroll";
	mul.wide.s32 	%rd22, %r36, 4;
	add.s64 	%rd23, %rd1, %rd22;
	add.s64 	%rd24, %rd2, %rd22;
	add.s64 	%rd25, %rd3, %rd22;
	ld.global.f32 	%f85, [%rd25];
	ld.global.f32 	%f86, [%rd24];
	add.f32 	%f87, %f85, %f86;
	st.global.f32 	[%rd23], %f87;
	add.s32 	%r36, %r36, 1;
	add.s32 	%r35, %r35, 1;
	setp.ne.s32 	%p11, %r35, 0;
	@%p11 bra 	$L__BB0_12;
$L__BB0_13:
	ret;

}


// ===== COMPILED SASS (sm_100) =====

	.target	sm_100

	.elftype	@"ET_EXEC"


//--------------------- .note.nv.tkinfo           --------------------------
	.section	.note.nv.tkinfo,"",@"SHT_NOTE"
	.sectionflags	@"SHF_NOTE_NV_TKINFO"
	.tkinfo
        /*0018*/ 	.word	0x00000002
        /*0030*/ 	.string	""
        /*0030*/ 	.string	"ptxas"
        /*0030*/ 	.string	"Cuda compilation tools, release 13.0, V13.0.88"
        /*0030*/ 	.string	"Build cuda_13.0.r13.0/compiler.36424714_0"
        /*0030*/ 	.string	"-arch sm_100 -m 64 "



//--------------------- .note.nv.cuinfo           --------------------------
	.section	.note.nv.cuinfo,"",@"SHT_NOTE"
	.sectionflags	@"SHF_NOTE_NV_CUINFO"
        /*0018*/ 	.short	0x0002
        /*001a*/ 	.short	0x0064
        /*001c*/ 	.short	0x0082
	.zero		2


//--------------------- .nv.info                  --------------------------
	.section	.nv.info,"",@"SHT_CUDA_INFO"
	.align	4


	//----- nvinfo : EIATTR_REGCOUNT
	.align		4
        /*0000*/ 	.byte	0x04, 0x2f
        /*0002*/ 	.short	(.L_1 - .L_0)
	.align		4
.L_0:
        /*0004*/ 	.word	index@(_Z12matAddKernelPfS_S_i)
        /*0008*/ 	.word	0x00000016


	//----- nvinfo : EIATTR_FRAME_SIZE
	.align		4
.L_1:
        /*000c*/ 	.byte	0x04, 0x11
        /*000e*/ 	.short	(.L_3 - .L_2)
	.align		4
.L_2:
        /*0010*/ 	.word	index@(_Z12matAddKernelPfS_S_i)
        /*0014*/ 	.word	0x00000000


	//----- nvinfo : EIATTR_MIN_STACK_SIZE
	.align		4
.L_3:
        /*0018*/ 	.byte	0x04, 0x12
        /*001a*/ 	.short	(.L_5 - .L_4)
	.align		4
.L_4:
        /*001c*/ 	.word	index@(_Z12matAddKernelPfS_S_i)
        /*0020*/ 	.word	0x00000000
.L_5:


//--------------------- .nv.compat                --------------------------
	.section	.nv.compat,"",@"SHT_CUDA_COMPAT_INFO"
	.align	4
        /*0000*/ 	.byte	0x02, 0x09, 0x00, 0x00, 0x02, 0x02, 0x01, 0x00, 0x02, 0x05, 0x05, 0x00, 0x03, 0x07, 0x01, 0x01
        /*0010*/ 	.byte	0x02, 0x03, 0x00, 0x00, 0x02, 0x06, 0x01, 0x00, 0x04, 0x0b, 0x08, 0x00, 0x09, 0x00, 0x00, 0x00
        /*0020*/ 	.byte	0x00, 0x00, 0x00, 0x00


//--------------------- .nv.info._Z12matAddKernelPfS_S_i --------------------------
	.section	.nv.info._Z12matAddKernelPfS_S_i,"",@"SHT_CUDA_INFO"
	.sectionflags	@""
	.align	4


	//----- nvinfo : EIATTR_CUDA_API_VERSION
	.align		4
        /*0000*/ 	.byte	0x04, 0x37
        /*0002*/ 	.short	(.L_7 - .L_6)
.L_6:
        /*0004*/ 	.word	0x00000082


	//----- nvinfo : EIATTR_KPARAM_INFO
	.align		4
.L_7:
        /*0008*/ 	.byte	0x04, 0x17
        /*000a*/ 	.short	(.L_9 - .L_8)
.L_8:
        /*000c*/ 	.word	0x00000000
        /*0010*/ 	.short	0x0003
        /*0012*/ 	.short	0x0018
        /*0014*/ 	.byte	0x00, 0xf0, 0x11, 0x00


	//----- nvinfo : EIATTR_KPARAM_INFO
	.align		4
.L_9:
        /*0018*/ 	.byte	0x04, 0x17
        /*001a*/ 	.short	(.L_11 - .L_10)
.L_10:
        /*001c*/ 	.word	0x00000000
        /*0020*/ 	.short	0x0002
        /*0022*/ 	.short	0x0010
        /*0024*/ 	.byte	0x00, 0xf5, 0x21, 0x00


	//----- nvinfo : EIATTR_KPARAM_INFO
	.align		4
.L_11:
        /*0028*/ 	.byte	0x04, 0x17
        /*002a*/ 	.short	(.L_13 - .L_12)
.L_12:
        /*002c*/ 	.word	0x00000000
        /*0030*/ 	.short	0x0001
        /*0032*/ 	.short	0x0008
        /*0034*/ 	.byte	0x00, 0xf5, 0x21, 0x00


	//----- nvinfo : EIATTR_KPARAM_INFO
	.align		4
.L_13:
        /*0038*/ 	.byte	0x04, 0x17
        /*003a*/ 	.short	(.L_15 - .L_14)
.L_14:
        /*003c*/ 	.word	0x00000000
        /*0040*/ 	.short	0x0000
        /*0042*/ 	.short	0x0000
        /*0044*/ 	.byte	0x00, 0xf5, 0x21, 0x00


	//----- nvinfo : EIATTR_SPARSE_MMA_MASK
	.align		4
.L_15:
        /*0048*/ 	.byte	0x03, 0x50
        /*004a*/ 	.short	0x0000


	//----- nvinfo : EIATTR_MAXREG_COUNT
	.align		4
        /*004c*/ 	.byte	0x03, 0x1b
        /*004e*/ 	.short	0x00ff


	//----- nvinfo : EIATTR_MERCURY_ISA_VERSION
	.align		4
        /*0050*/ 	.byte	0x03, 0x5f
        /*0052*/ 	.short	0x0101


	//----- nvinfo : EIATTR_VRC_CTA_INIT_COUNT
	.align		4
        /*0054*/ 	.byte	0x02, 0x4a
	.zero		1
	.zero		1


	//----- nvinfo : EIATTR_EXIT_INSTR_OFFSETS
	.align		4
        /*0058*/ 	.byte	0x04, 0x1c
        /*005a*/ 	.short	(.L_17 - .L_16)


	//   ....[0]....
.L_16:
        /*005c*/ 	.word	0x00000080


	//   ....[1]....
        /*0060*/ 	.word	0x00000680


	//   ....[2]....
        /*0064*/ 	.word	0x00000950


	//   ....[3]....
        /*0068*/ 	.word	0x00000b20


	//   ....[4]....
        /*006c*/ 	.word	0x00000c30


	//----- nvinfo : EIATTR_CBANK_PARAM_SIZE
	.align		4
.L_17:
        /*0070*/ 	.byte	0x03, 0x19
        /*0072*/ 	.short	0x001c


	//----- nvinfo : EIATTR_PARAM_CBANK
	.align		4
        /*0074*/ 	.byte	0x04, 0x0a
        /*0076*/ 	.short	(.L_19 - .L_18)
	.align		4
.L_18:
        /*0078*/ 	.word	index@(.nv.constant0._Z12matAddKernelPfS_S_i)
        /*007c*/ 	.short	0x0380
        /*007e*/ 	.short	0x001c


	//----- nvinfo : EIATTR_SW_WAR
	.align		4
.L_19:
        /*0080*/ 	.byte	0x04, 0x36
        /*0082*/ 	.short	(.L_21 - .L_20)
.L_20:
        /*0084*/ 	.word	0x00000008
.L_21:


//--------------------- .nv.callgraph             --------------------------
	.section	.nv.callgraph,"",@"SHT_CUDA_CALLGRAPH"
	.align	4
	.sectionentsize	8
	.align		4
        /*0000*/ 	.word	0x00000000
	.align		4
        /*0004*/ 	.word	0xffffffff
	.align		4
        /*0008*/ 	.word	0x00000000
	.align		4
        /*000c*/ 	.word	0xfffffffe
	.align		4
        /*0010*/ 	.word	0x00000000
	.align		4
        /*0014*/ 	.word	0xfffffffd
	.align		4
        /*0018*/ 	.word	0x00000000
	.align		4
        /*001c*/ 	.word	0xfffffffc


//--------------------- .text._Z12matAddKernelPfS_S_i --------------------------
	.section	.text._Z12matAddKernelPfS_S_i,"ax",@progbits
	.align	128
        .global         _Z12matAddKernelPfS_S_i
        .type           _Z12matAddKernelPfS_S_i,@function
        .size           _Z12matAddKernelPfS_S_i,(.L_x_6 - _Z12matAddKernelPfS_S_i)
        .other          _Z12matAddKernelPfS_S_i,@"STO_CUDA_ENTRY STV_DEFAULT"
_Z12matAddKernelPfS_S_i:
.text._Z12matAddKernelPfS_S_i:
[----:B------:R-:W-:Y:S01]  /*0000*/  LDC R1, c[0x0][0x37c] ;  /* 0x0000df00ff017b82 */ /* 0x000fe20000000800 */
[----:B------:R-:W0:Y:S07]  /*0010*/  S2R R3, SR_TID.X ;  /* 0x0000000000037919 */ /* 0x000e2e0000002100 */
[----:B------:R-:W1:Y:S01]  /*0020*/  LDC R2, c[0x0][0x398] ;  /* 0x0000e600ff027b82 */ /* 0x000e620000000800 */
[----:B------:R-:W0:Y:S01]  /*0030*/  LDCU UR4, c[0x0][0x360] ;  /* 0x00006c00ff0477ac */ /* 0x000e220008000800 */
[----:B------:R-:W0:Y:S01]  /*0040*/  S2R R0, SR_CTAID.X ;  /* 0x0000000000007919 */ /* 0x000e220000002500 */
[----:B-1----:R-:W-:Y:S01]  /*0050*/  ISETP.GE.AND P0, PT, R2, 0x1, PT ;  /* 0x000000010200780c */ /* 0x002fe20003f06270 */
[----:B0-----:R-:W-:-:S05]  /*0060*/  IMAD R3, R0, UR4, R3 ;  /* 0x0000000400037c24 */ /* 0x001fca000f8e0203 */
[----:B------:R-:W-:-:S13]  /*0070*/  ISETP.GE.OR P0, PT, R3, R2, !P0 ;  /* 0x000000020300720c */ /* 0x000fda0004706670 */
[----:B------:R-:W-:Y:S05]  /*0080*/  @P0 EXIT ;  /* 0x000000000000094d */ /* 0x000fea0003800000 */
[C---:B------:R-:W-:Y:S01]  /*0090*/  ISETP.GE.U32.AND P1, PT, R2.reuse, 0x10, PT ;  /* 0x000000100200780c */ /* 0x040fe20003f26070 */
[----:B------:R-:W-:Y:S01]  /*00a0*/  IMAD R0, R3, R2, RZ ;  /* 0x0000000203007224 */ /* 0x000fe200078e02ff */
[----:B------:R-:W-:Y:S01]  /*00b0*/  LOP3.LUT R14, R2, 0xf, RZ, 0xc0, !PT ;  /* 0x0000000f020e7812 */ /* 0x000fe200078ec0ff */
[----:B------:R-:W0:Y:S01]  /*00c0*/  LDCU.64 UR12, c[0x0][0x358] ;  /* 0x00006b00ff0c77ac */ /* 0x000e220008000a00 */
[----:B------:R-:W-:Y:S02]  /*00d0*/  HFMA2 R3, -RZ, RZ, 0, 0 ;  /* 0x00000000ff037431 */ /* 0x000fe400000001ff */
[----:B------:R-:W-:-:S07]  /*00e0*/  ISETP.NE.AND P0, PT, R14, RZ, PT ;  /* 0x000000ff0e00720c */ /* 0x000fce0003f05270 */
[----:B------:R-:W-:Y:S06]  /*00f0*/  @!P1 BRA `(.L_x_0) ;  /* 0x0000000400609947 */ /* 0x000fec0003800000 */
[----:B------:R-:W1:Y:S01]  /*0100*/  LDCU.128 UR4, c[0x0][0x380] ;  /* 0x00007000ff0477ac */ /* 0x000e620008000c00 */
[----:B------:R-:W-:Y:S02]  /*0110*/  LOP3.LUT R3, R2, 0x7ffffff0, RZ, 0xc0, !PT ;  /* 0x7ffffff002037812 */ /* 0x000fe400078ec0ff */
[----:B------:R-:W-:Y:S01]  /*0120*/  MOV R10, R0 ;  /* 0x00000000000a7202 */ /* 0x000fe20000000f00 */
[----:B------:R-:W2:Y:S01]  /*0130*/  LDCU.64 UR10, c[0x0][0x390] ;  /* 0x00007200ff0a77ac */ /* 0x000ea20008000a00 */
[----:B------:R-:W-:Y:S01]  /*0140*/  IADD3 R11, PT, PT, -R3, RZ, RZ ;  /* 0x000000ff030b7210 */ /* 0x000fe20007ffe1ff */
[----:B-1----:R-:W-:Y:S02]  /*0150*/  UIADD3 UR8, UP0, UPT, UR4, 0x20, URZ ;  /* 0x0000002004087890 */ /* 0x002fe4000ff1e0ff */
[----:B------:R-:W-:Y:S02]  /*0160*/  UIADD3 UR6, UP1, UPT, UR6, 0x20, URZ ;  /* 0x0000002006067890 */ /* 0x000fe4000ff3e0ff */
[----:B--2---:R-:W-:-:S02]  /*0170*/  UIADD3 UR4, UP2, UPT, UR10, 0x20, URZ ;  /* 0x000000200a047890 */ /* 0x004fc4000ff5e0ff */
[----:B------:R-:W-:Y:S02]  /*0180*/  UIADD3.X UR9, UPT, UPT, URZ, UR5, URZ, UP0, !UPT ;  /* 0x00000005ff097290 */ /* 0x000fe400087fe4ff */
[----:B------:R-:W-:Y:S02]  /*0190*/  UIADD3.X UR7, UPT, UPT, URZ, UR7, URZ, UP1, !UPT ;  /* 0x00000007ff077290 */ /* 0x000fe40008ffe4ff */
[----:B------:R-:W-:-:S12]  /*01a0*/  UIADD3.X UR5, UPT, UPT, URZ, UR11, URZ, UP2, !UPT ;  /* 0x0000000bff057290 */ /* 0x000fd800097fe4ff */
.L_x_1:
[----:B------:R-:W-:Y:S02]  /*01b0*/  MOV R4, UR8 ;  /* 0x0000000800047c02 */ /* 0x000fe40008000f00 */
[----:B------:R-:W-:Y:S02]  /*01c0*/  MOV R5, UR9 ;  /* 0x0000000900057c02 */ /* 0x000fe40008000f00 */
[----:B------:R-:W-:Y:S02]  /*01d0*/  MOV R6, UR6 ;  /* 0x0000000600067c02 */ /* 0x000fe40008000f00 */
[----:B------:R-:W-:Y:S01]  /*01e0*/  MOV R7, UR7 ;  /* 0x0000000700077c02 */ /* 0x000fe20008000f00 */
[----:B------:R-:W-:-:S04]  /*01f0*/  IMAD.WIDE R4, R10, 0x4, R4 ;  /* 0x000000040a047825 */ /* 0x000fc800078e0204 */
[----:B------:R-:W-:Y:S01]  /*0200*/  IMAD.WIDE R6, R10, 0x4, R6 ;  /* 0x000000040a067825 */ /* 0x000fe200078e0206 */
[----:B0-----:R-:W2:Y:S04]  /*0210*/  LDG.E R12, desc[UR12][R4.64+-0x20] ;  /* 0xffffe00c040c7981 */ /* 0x001ea8000c1e1900 */
[----:B----4-:R-:W2:Y:S01]  /*0220*/  LDG.E R13, desc[UR12][R6.64+-0x20] ;  /* 0xffffe00c060d7981 */ /* 0x010ea2000c1e1900 */
[----:B------:R-:W-:Y:S02]  /*0230*/  MOV R8, UR4 ;  /* 0x0000000400087c02 */ /* 0x000fe40008000f00 */
[----:B------:R-:W-:-:S03]  /*0240*/  MOV R9, UR5 ;  /* 0x0000000500097c02 */ /* 0x000fc60008000f00 */
[----:B------:R-:W-:-:S04]  /*0250*/  IMAD.WIDE R8, R10, 0x4, R8 ;  /* 0x000000040a087825 */ /* 0x000fc800078e0208 */
[----:B--2---:R-:W-:-:S05]  /*0260*/  FADD R13, R12, R13 ;  /* 0x0000000d0c0d7221 */ /* 0x004fca0000000000 */
[----:B------:R0:W-:Y:S04]  /*0270*/  STG.E desc[UR12][R8.64+-0x20], R13 ;  /* 0xffffe00d08007986 */ /* 0x0001e8000c10190c */
[----:B------:R-:W2:Y:S04]  /*0280*/  LDG.E R12, desc[UR12][R4.64+-0x1c] ;  /* 0xffffe40c040c7981 */ /* 0x000ea8000c1e1900 */
[----:B------:R-:W2:Y:S02]  /*0290*/  LDG.E R15, desc[UR12][R6.64+-0x1c] ;  /* 0xffffe40c060f7981 */ /* 0x000ea4000c1e1900 */
[----:B--2---:R-:W-:-:S05]  /*02a0*/  FADD R15, R12, R15 ;  /* 0x0000000f0c0f7221 */ /* 0x004fca0000000000 */
[----:B------:R1:W-:Y:S04]  /*02b0*/  STG.E desc[UR12][R8.64+-0x1c], R15 ;  /* 0xffffe40f08007986 */ /* 0x0003e8000c10190c */
[----:B------:R-:W2:Y:S04]  /*02c0*/  LDG.E R12, desc[UR12][R4.64+-0x18] ;  /* 0xffffe80c040c7981 */ /* 0x000ea8000c1e1900 */
[----:B------:R-:W2:Y:S02]  /*02d0*/  LDG.E R17, desc[UR12][R6.64+-0x18] ;  /* 0xffffe80c06117981 */ /* 0x000ea4000c1e1900 */
[----:B--2---:R-:W-:-:S05]  /*02e0*/  FADD R17, R12, R17 ;  /* 0x000000110c117221 */ /* 0x004fca0000000000 */
[----:B------:R2:W-:Y:S04]  /*02f0*/  STG.E desc[UR12][R8.64+-0x18], R17 ;  /* 0xffffe81108007986 */ /* 0x0005e8000c10190c */
[----:B------:R-:W3:Y:S04]  /*0300*/  LDG.E R12, desc[UR12][R4.64+-0x14] ;  /* 0xffffec0c040c7981 */ /* 0x000ee8000c1e1900 */
[----:B------:R-:W3:Y:S02]  /*0310*/  LDG.E R19, desc[UR12][R6.64+-0x14] ;  /* 0xffffec0c06137981 */ /* 0x000ee4000c1e1900 */
[----:B---3--:R-:W-:-:S05]  /*0320*/  FADD R19, R12, R19 ;  /* 0x000000130c137221 */ /* 0x008fca0000000000 */
[----:B------:R3:W-:Y:S04]  /*0330*/  STG.E desc[UR12][R8.64+-0x14], R19 ;  /* 0xffffec1308007986 */ /* 0x0007e8000c10190c */
[----:B------:R-:W4:Y:S04]  /*0340*/  LDG.E R12, desc[UR12][R4.64+-0x10] ;  /* 0xfffff00c040c7981 */ /* 0x000f28000c1e1900 */
[----:B0-----:R-:W4:Y:S02]  /*0350*/  LDG.E R13, desc[UR12][R6.64+-0x10] ;  /* 0xfffff00c060d7981 */ /* 0x001f24000c1e1900 */
[----:B----4-:R-:W-:-:S05]  /*0360*/  FADD R13, R12, R13 ;  /* 0x0000000d0c0d7221 */ /* 0x010fca0000000000 */
[----:B------:R0:W-:Y:S04]  /*0370*/  STG.E desc[UR12][R8.64+-0x10], R13 ;  /* 0xfffff00d08007986 */ /* 0x0001e8000c10190c */
[----:B------:R-:W4:Y:S04]  /*0380*/  LDG.E R12, desc[UR12][R4.64+-0xc] ;  /* 0xfffff40c040c7981 */ /* 0x000f28000c1e1900 */
[----:B-1----:R-:W4:Y:S02]  /*0390*/  LDG.E R15, desc[UR12][R6.64+-0xc] ;  /* 0xfffff40c060f7981 */ /* 0x002f24000c1e1900 */
[----:B----4-:R-:W-:-:S05]  /*03a0*/  FADD R15, R12, R15 ;  /* 0x0000000f0c0f7221 */ /* 0x010fca0000000000 */
[----:B------:R1:W-:Y:S04]  /*03b0*/  STG.E desc[UR12][R8.64+-0xc], R15 ;  /* 0xfffff40f08007986 */ /* 0x0003e8000c10190c */
[----:B------:R-:W4:Y:S04]  /*03c0*/  LDG.E R12, desc[UR12][R4.64+-0x8] ;  /* 0xfffff80c040c7981 */ /* 0x000f28000c1e1900 */
[----:B--2---:R-:W4:Y:S02]  /*03d0*/  LDG.E R17, desc[UR12][R6.64+-0x8] ;  /* 0xfffff80c06117981 */ /* 0x004f24000c1e1900 */
[----:B----4-:R-:W-:-:S05]  /*03e0*/  FADD R17, R12, R17 ;  /* 0x000000110c117221 */ /* 0x010fca0000000000 */
[----:B------:R2:W-:Y:S04]  /*03f0*/  STG.E desc[UR12][R8.64+-0x8], R17 ;  /* 0xfffff81108007986 */ /* 0x0005e8000c10190c */
[----:B------:R-:W4:Y:S04]  /*0400*/  LDG.E R12, desc[UR12][R4.64+-0x4] ;  /* 0xfffffc0c040c7981 */ /* 0x000f28000c1e1900 */
[----:B---3--:R-:W4:Y:S02]  /*0410*/  LDG.E R19, desc[UR12][R6.64+-0x4] ;  /* 0xfffffc0c06137981 */ /* 0x008f24000c1e1900 */
[----:B----4-:R-:W-:-:S05]  /*0420*/  FADD R19, R12, R19 ;  /* 0x000000130c137221 */ /* 0x010fca0000000000 */
        /* <DEDUP_REMOVED lines=21> */
[----:B------:R-:W5:Y:S04]  /*0580*/  LDG.E R12, desc[UR12][R4.64+0x14] ;  /* 0x0000140c040c7981 */ /* 0x000f68000c1e1900 */
[----:B-1----:R-:W5:Y:S02]  /*0590*/  LDG.E R15, desc[UR12][R6.64+0x14] ;  /* 0x0000140c060f7981 */ /* 0x002f64000c1e1900 */
[----:B-----5:R-:W-:-:S05]  /*05a0*/  FADD R15, R12, R15 ;  /* 0x0000000f0c0f7221 */ /* 0x020fca0000000000 */
[----:B------:R4:W-:Y:S04]  /*05b0*/  STG.E desc[UR12][R8.64+0x14], R15 ;  /* 0x0000140f08007986 */ /* 0x0009e8000c10190c */
[----:B------:R-:W5:Y:S04]  /*05c0*/  LDG.E R12, desc[UR12][R4.64+0x18] ;  /* 0x0000180c040c7981 */ /* 0x000f68000c1e1900 */
[----:B--2---:R-:W5:Y:S01]  /*05d0*/  LDG.E R17, desc[UR12][R6.64+0x18] ;  /* 0x0000180c06117981 */ /* 0x004f62000c1e1900 */
[----:B------:R-:W-:Y:S01]  /*05e0*/  IADD3 R11, PT, PT, R11, 0x10, RZ ;  /* 0x000000100b0b7810 */ /* 0x000fe20007ffe0ff */
[----:B-----5:R-:W-:-:S05]  /*05f0*/  FADD R17, R12, R17 ;  /* 0x000000110c117221 */ /* 0x020fca0000000000 */
[----:B------:R4:W-:Y:S04]  /*0600*/  STG.E desc[UR12][R8.64+0x18], R17 ;  /* 0x0000181108007986 */ /* 0x0009e8000c10190c */
[----:B------:R-:W2:Y:S04]  /*0610*/  LDG.E R12, desc[UR12][R4.64+0x1c] ;  /* 0x00001c0c040c7981 */ /* 0x000ea8000c1e1900 */
[----:B---3--:R-:W2:Y:S01]  /*0620*/  LDG.E R19, desc[UR12][R6.64+0x1c] ;  /* 0x00001c0c06137981 */ /* 0x008ea2000c1e1900 */
[----:B------:R-:W-:Y:S02]  /*0630*/  ISETP.NE.AND P1, PT, R11, RZ, PT ;  /* 0x000000ff0b00720c */ /* 0x000fe40003f25270 */
[----:B------:R-:W-:Y:S01]  /*0640*/  IADD3 R10, PT, PT, R10, 0x10, RZ ;  /* 0x000000100a0a7810 */ /* 0x000fe20007ffe0ff */
[----:B--2---:R-:W-:-:S05]  /*0650*/  FADD R19, R12, R19 ;  /* 0x000000130c137221 */ /* 0x004fca0000000000 */
[----:B------:R4:W-:Y:S05]  /*0660*/  STG.E desc[UR12][R8.64+0x1c], R19 ;  /* 0x00001c1308007986 */ /* 0x0009ea000c10190c */
[----:B------:R-:W-:Y:S05]  /*0670*/  @P1 BRA `(.L_x_1) ;  /* 0xfffffff800cc1947 */ /* 0x000fea000383ffff */
.L_x_0:
[----:B0-----:R-:W-:Y:S05]  /*0680*/  @!P0 EXIT ;  /* 0x000000000000894d */ /* 0x001fea0003800000 */
[----:B------:R-:W-:Y:S02]  /*0690*/  ISETP.GE.U32.AND P0, PT, R14, 0x8, PT ;  /* 0x000000080e00780c */ /* 0x000fe40003f06070 */
[----:B------:R-:W-:-:S04]  /*06a0*/  LOP3.LUT R12, R2, 0x7, RZ, 0xc0, !PT ;  /* 0x00000007020c7812 */ /* 0x000fc800078ec0ff */
[----:B------:R-:W-:-:S07]  /*06b0*/  ISETP.NE.AND P1, PT, R12, RZ, PT ;  /* 0x000000ff0c00720c */ /* 0x000fce0003f25270 */
[----:B------:R-:W-:Y:S06]  /*06c0*/  @!P0 BRA `(.L_x_2) ;  /* 0x0000000000a08947 */ /* 0x000fec0003800000 */
[----:B------:R-:W0:Y:S01]  /*06d0*/  LDC.64 R4, c[0x0][0x380] ;  /* 0x0000e000ff047b82 */ /* 0x000e220000000a00 */
[----:B------:R-:W-:-:S07]  /*06e0*/  IADD3 R11, PT, PT, R0, R3, RZ ;  /* 0x00000003000b7210 */ /* 0x000fce0007ffe0ff */
[----:B------:R-:W1:Y:S08]  /*06f0*/  LDC.64 R6, c[0x0][0x388] ;  /* 0x0000e200ff067b82 */ /* 0x000e700000000a00 */
[----:B----4-:R-:W2:Y:S01]  /*0700*/  LDC.64 R8, c[0x0][0x390] ;  /* 0x0000e400ff087b82 */ /* 0x010ea20000000a00 */
[----:B0-----:R-:W-:-:S05]  /*0710*/  IMAD.WIDE R4, R11, 0x4, R4 ;  /* 0x000000040b047825 */ /* 0x001fca00078e0204 */
[----:B------:R-:W3:Y:S01]  /*0720*/  LDG.E R10, desc[UR12][R4.64] ;  /* 0x0000000c040a7981 */ /* 0x000ee2000c1e1900 */
[----:B-1----:R-:W-:-:S05]  /*0730*/  IMAD.WIDE R6, R11, 0x4, R6 ;  /* 0x000000040b067825 */ /* 0x002fca00078e0206 */
[----:B------:R-:W3:Y:S01]  /*0740*/  LDG.E R13, desc[UR12][R6.64] ;  /* 0x0000000c060d7981 */ /* 0x000ee2000c1e1900 */
[----:B--2---:R-:W-:-:S04]  /*0750*/  IMAD.WIDE R8, R11, 0x4, R8 ;  /* 0x000000040b087825 */ /* 0x004fc800078e0208 */
[----:B---3--:R-:W-:-:S05]  /*0760*/  FADD R13, R10, R13 ;  /* 0x0000000d0a0d7221 */ /* 0x008fca0000000000 */
        /* <DEDUP_REMOVED lines=25> */
[----:B------:R-:W2:Y:S04]  /*0900*/  LDG.E R10, desc[UR12][R4.64+0x1c] ;  /* 0x00001c0c040a7981 */ /* 0x000ea8000c1e1900 */
[----:B---3--:R-:W2:Y:S01]  /*0910*/  LDG.E R17, desc[UR12][R6.64+0x1c] ;  /* 0x00001c0c06117981 */ /* 0x008ea2000c1e1900 */
[----:B------:R-:W-:Y:S01]  /*0920*/  IADD3 R3, PT, PT, R3, 0x8, RZ ;  /* 0x0000000803037810 */ /* 0x000fe20007ffe0ff */
[----:B--2---:R-:W-:-:S05]  /*0930*/  FADD R17, R10, R17 ;  /* 0x000000110a117221 */ /* 0x004fca0000000000 */
[----:B------:R0:W-:Y:S02]  /*0940*/  STG.E desc[UR12][R8.64+0x1c], R17 ;  /* 0x00001c1108007986 */ /* 0x0001e4000c10190c */
.L_x_2:
[----:B------:R-:W-:Y:S05]  /*0950*/  @!P1 EXIT ;  /* 0x000000000000994d */ /* 0x000fea0003800000 */
[----:B------:R-:W-:Y:S02]  /*0960*/  ISETP.GE.U32.AND P0, PT, R12, 0x4, PT ;  /* 0x000000040c00780c */ /* 0x000fe40003f06070 */
[----:B------:R-:W-:-:S04]  /*0970*/  LOP3.LUT R2, R2, 0x3, RZ, 0xc0, !PT ;  /* 0x0000000302027812 */ /* 0x000fc800078ec0ff */
[----:B------:R-:W-:-:S07]  /*0980*/  ISETP.NE.AND P1, PT, R2, RZ, PT ;  /* 0x000000ff0200720c */ /* 0x000fce0003f25270 */
[----:B------:R-:W-:Y:S06]  /*0990*/  @!P0 BRA `(.L_x_3) ;  /* 0x0000000000608947 */ /* 0x000fec0003800000 */
[----:B------:R-:W1:Y:S01]  /*09a0*/  LDC.64 R4, c[0x0][0x380] ;  /* 0x0000e000ff047b82 */ /* 0x000e620000000a00 */
[----:B0---4-:R-:W-:-:S07]  /*09b0*/  IADD3 R13, PT, PT, R0, R3, RZ ;  /* 0x00000003000d7210 */ /* 0x011fce0007ffe0ff */
[----:B------:R-:W0:Y:S08]  /*09c0*/  LDC.64 R6, c[0x0][0x388] ;  /* 0x0000e200ff067b82 */ /* 0x000e300000000a00 */
[----:B------:R-:W2:Y:S01]  /*09d0*/  LDC.64 R8, c[0x0][0x390] ;  /* 0x0000e400ff087b82 */ /* 0x000ea20000000a00 */
[----:B-1----:R-:W-:-:S05]  /*09e0*/  IMAD.WIDE R4, R13, 0x4, R4 ;  /* 0x000000040d047825 */ /* 0x002fca00078e0204 */
[----:B------:R-:W3:Y:S01]  /*09f0*/  LDG.E R10, desc[UR12][R4.64] ;  /* 0x0000000c040a7981 */ /* 0x000ee2000c1e1900 */
[----:B0-----:R-:W-:-:S05]  /*0a00*/  IMAD.WIDE R6, R13, 0x4, R6 ;  /* 0x000000040d067825 */ /* 0x001fca00078e0206 */
        /* <DEDUP_REMOVED lines=12> */
[----:B------:R-:W2:Y:S04]  /*0ad0*/  LDG.E R10, desc[UR12][R4.64+0xc] ;  /* 0x00000c0c040a7981 */ /* 0x000ea8000c1e1900 */
[----:B------:R-:W2:Y:S01]  /*0ae0*/  LDG.E R17, desc[UR12][R6.64+0xc] ;  /* 0x00000c0c06117981 */ /* 0x000ea2000c1e1900 */
[----:B------:R-:W-:Y:S01]  /*0af0*/  IADD3 R3, PT, PT, R3, 0x4, RZ ;  /* 0x0000000403037810 */ /* 0x000fe20007ffe0ff */
[----:B--2---:R-:W-:-:S05]  /*0b00*/  FADD R17, R10, R17 ;  /* 0x000000110a117221 */ /* 0x004fca0000000000 */
[----:B------:R1:W-:Y:S02]  /*0b10*/  STG.E desc[UR12][R8.64+0xc], R17 ;  /* 0x00000c1108007986 */ /* 0x0003e4000c10190c */
.L_x_3:
[----:B------:R-:W-:Y:S05]  /*0b20*/  @!P1 EXIT ;  /* 0x000000000000994d */ /* 0x000fea0003800000 */
[----:B01--4-:R-:W0:Y:S01]  /*0b30*/  LDC.64 R8, c[0x0][0x390] ;  /* 0x0000e400ff087b82 */ /* 0x013e220000000a00 */
[----:B------:R-:W-:Y:S02]  /*0b40*/  IADD3 R15, PT, PT, R0, R3, RZ ;  /* 0x00000003000f7210 */ /* 0x000fe40007ffe0ff */
[----:B------:R-:W-:-:S05]  /*0b50*/  IADD3 R0, PT, PT, -R2, RZ, RZ ;  /* 0x000000ff02007210 */ /* 0x000fca0007ffe1ff */
[----:B------:R-:W1:Y:S08]  /*0b60*/  LDC.64 R12, c[0x0][0x380] ;  /* 0x0000e000ff0c7b82 */ /* 0x000e700000000a00 */
[----:B------:R-:W2:Y:S02]  /*0b70*/  LDC.64 R10, c[0x0][0x388] ;  /* 0x0000e200ff0a7b82 */ /* 0x000ea40000000a00 */
.L_x_4:
[----:B--2---:R-:W-:-:S04]  /*0b80*/  IMAD.WIDE R4, R15, 0x4, R10 ;  /* 0x000000040f047825 */ /* 0x004fc800078e020a */
[C---:B-1----:R-:W-:Y:S02]  /*0b90*/  IMAD.WIDE R6, R15.reuse, 0x4, R12 ;  /* 0x000000040f067825 */ /* 0x042fe400078e020c */
[----:B------:R-:W2:Y:S04]  /*0ba0*/  LDG.E R5, desc[UR12][R4.64] ;  /* 0x0000000c04057981 */ /* 0x000ea8000c1e1900 */
[----:B------:R-:W2:Y:S01]  /*0bb0*/  LDG.E R6, desc[UR12][R6.64] ;  /* 0x0000000c06067981 */ /* 0x000ea2000c1e1900 */
[----:B------:R-:W-:Y:S01]  /*0bc0*/  IADD3 R0, PT, PT, R0, 0x1, RZ ;  /* 0x0000000100007810 */ /* 0x000fe20007ffe0ff */
[C---:B0--3--:R-:W-:Y:S01]  /*0bd0*/  IMAD.WIDE R2, R15.reuse, 0x4, R8 ;  /* 0x000000040f027825 */ /* 0x049fe200078e0208 */
[----:B------:R-:W-:Y:S02]  /*0be0*/  IADD3 R15, PT, PT, R15, 0x1, RZ ;  /* 0x000000010f0f7810 */ /* 0x000fe40007ffe0ff */
[----:B------:R-:W-:Y:S01]  /*0bf0*/  ISETP.NE.AND P0, PT, R0, RZ, PT ;  /* 0x000000ff0000720c */ /* 0x000fe20003f05270 */
[----:B--2---:R-:W-:-:S05]  /*0c00*/  FADD R17, R6, R5 ;  /* 0x0000000506117221 */ /* 0x004fca0000000000 */
[----:B------:R3:W-:Y:S07]  /*0c10*/  STG.E desc[UR12][R2.64], R17 ;  /* 0x0000001102007986 */ /* 0x0007ee000c10190c */
[----:B------:R-:W-:Y:S05]  /*0c20*/  @P0 BRA `(.L_x_4) ;  /* 0xfffffffc00d40947 */ /* 0x000fea000383ffff */
[----:B------:R-:W-:Y:S05]  /*0c30*/  EXIT ;  /* 0x000000000000794d */ /* 0x000fea0003800000 */
.L_x_5:
[----:B------:R-:W-:-:S00]  /*0c40*/  BRA `(.L_x_5) ;  /* 0xfffffffc00fc7947 */ /* 0x000fc0000383ffff */
[----:B------:R-:W-:-:S00]  /*0c50*/  NOP ;  /* 0x0000000000007918 */ /* 0x000fc00000000000 */
        /* <DEDUP_REMOVED lines=10> */
.L_x_6:


//--------------------- .nv.shared.reserved.0     --------------------------
	.section	.nv.shared.reserved.0,"aw",@nobits
	.weak		__nv_reservedSMEM_offset_0_alias
	.size		__nv_reservedSMEM_offset_0_alias, 0, 64
	.other		__nv_reservedSMEM_offset_0_alias,@"STO_CUDA_RESERVED_SHARED STV_DEFAULT"
__nv_reservedSMEM_offset_0_alias:
	.zero		0
	.zero		64


//--------------------- .nv.constant0._Z12matAddKernelPfS_S_i --------------------------
	.section	.nv.constant0._Z12matAddKernelPfS_S_i,"a",@progbits
	.sectionflags	@""
	.align	4
.nv.constant0._Z12matAddKernelPfS_S_i:
	.zero		924


//--------------------- SYMBOLS --------------------------

	.type		.nv.reservedSmem.offset0,@object
	.size		.nv.reservedSmem.offset0,0x4
